//
// Generated by NVIDIA NVVM Compiler
//
// Compiler Build ID: CL-36424714
// Cuda compilation tools, release 13.0, V13.0.88
// Based on NVVM 20.0.0
//

.version 9.0
.target sm_100
.address_size 64

	// .globl	_Z16arithmeticKerneliPf

.visible .entry _Z16arithmeticKerneliPf(
	.param .u32 _Z16arithmeticKerneliPf_param_0,
	.param .u64 .ptr .align 1 _Z16arithmeticKerneliPf_param_1
)
{
	.reg .pred 	%p<6>;
	.reg .b32 	%r<16>;
	.reg .b32 	%f<18>;
	.reg .b64 	%rd<5>;

	ld.param.u32 	%r9, [_Z16arithmeticKerneliPf_param_0];
	ld.param.u64 	%rd1, [_Z16arithmeticKerneliPf_param_1];
	mov.u32 	%r10, %ctaid.x;
	mov.u32 	%r11, %ntid.x;
	mov.u32 	%r12, %tid.x;
	mad.lo.s32 	%r1, %r10, %r11, %r12;
	cvt.rn.f32.s32 	%f17, %r1;
	setp.lt.s32 	%p1, %r9, 1;
	@%p1 bra 	$L__BB0_7;
	and.b32  	%r2, %r9, 3;
	setp.lt.u32 	%p2, %r9, 4;
	@%p2 bra 	$L__BB0_4;
	and.b32  	%r13, %r9, 2147483644;
	neg.s32 	%r14, %r13;
$L__BB0_3:
	fma.rn.f32 	%f10, %f17, %f17, %f17;
	fma.rn.f32 	%f11, %f10, %f10, %f10;
	fma.rn.f32 	%f12, %f11, %f11, %f11;
	fma.rn.f32 	%f17, %f12, %f12, %f12;
	add.s32 	%r14, %r14, 4;
	setp.ne.s32 	%p3, %r14, 0;
	@%p3 bra 	$L__BB0_3;
$L__BB0_4:
	setp.eq.s32 	%p4, %r2, 0;
	@%p4 bra 	$L__BB0_7;
	neg.s32 	%r15, %r2;
$L__BB0_6:
	.pragma "nounroll";
	fma.rn.f32 	%f17, %f17, %f17, %f17;
	add.s32 	%r15, %r15, 1;
	setp.ne.s32 	%p5, %r15, 0;
	@%p5 bra 	$L__BB0_6;
$L__BB0_7:
	cvta.to.global.u64 	%rd2, %rd1;
	mul.wide.s32 	%rd3, %r1, 4;
	add.s64 	%rd4, %rd2, %rd3;
	st.global.f32 	[%rd4], %f17;
	ret;

}


// ===== COMPILED SASS (sm_100) =====

	.target	sm_100

	.elftype	@"ET_EXEC"


//--------------------- .note.nv.tkinfo           --------------------------
	.section	.note.nv.tkinfo,"",@"SHT_NOTE"
	.sectionflags	@"SHF_NOTE_NV_TKINFO"
	.tkinfo
        /*0018*/ 	.word	0x00000002
        /*0030*/ 	.string	""
        /*0030*/ 	.string	"ptxas"
        /*0030*/ 	.string	"Cuda compilation tools, release 13.0, V13.0.88"
        /*0030*/ 	.string	"Build cuda_13.0.r13.0/compiler.36424714_0"
        /*0030*/ 	.string	"-arch sm_100 -m 64 "



//--------------------- .note.nv.cuinfo           --------------------------
	.section	.note.nv.cuinfo,"",@"SHT_NOTE"
	.sectionflags	@"SHF_NOTE_NV_CUINFO"
        /*0018*/ 	.short	0x0002
        /*001a*/ 	.short	0x0064
        /*001c*/ 	.short	0x0082
	.zero		2


//--------------------- .nv.info                  --------------------------
	.section	.nv.info,"",@"SHT_CUDA_INFO"
	.align	4


	//----- nvinfo : EIATTR_REGCOUNT
	.align		4
        /*0000*/ 	.byte	0x04, 0x2f
        /*0002*/ 	.short	(.L_1 - .L_0)
	.align		4
.L_0:
        /*0004*/ 	.word	index@(_Z16arithmeticKerneliPf)
        /*0008*/ 	.word	0x0000000a


	//----- nvinfo : EIATTR_FRAME_SIZE
	.align		4
.L_1:
        /*000c*/ 	.byte	0x04, 0x11
        /*000e*/ 	.short	(.L_3 - .L_2)
	.align		4
.L_2:
        /*0010*/ 	.word	index@(_Z16arithmeticKerneliPf)
        /*0014*/ 	.word	0x00000000


	//----- nvinfo : EIATTR_MIN_STACK_SIZE
	.align		4
.L_3:
        /*0018*/ 	.byte	0x04, 0x12
        /*001a*/ 	.short	(.L_5 - .L_4)
	.align		4
.L_4:
        /*001c*/ 	.word	index@(_Z16arithmeticKerneliPf)
        /*0020*/ 	.word	0x00000000
.L_5:


//--------------------- .nv.compat                --------------------------
	.section	.nv.compat,"",@"SHT_CUDA_COMPAT_INFO"
	.align	4
        /*0000*/ 	.byte	0x02, 0x09, 0x00, 0x00, 0x02, 0x02, 0x01, 0x00, 0x02, 0x05, 0x05, 0x00, 0x03, 0x07, 0x01, 0x01
        /*0010*/ 	.byte	0x02, 0x03, 0x00, 0x00, 0x02, 0x06, 0x01, 0x00, 0x04, 0x0b, 0x08, 0x00, 0x09, 0x00, 0x00, 0x00
        /*0020*/ 	.byte	0x00, 0x00, 0x00, 0x00


//--------------------- .nv.info._Z16arithmeticKerneliPf --------------------------
	.section	.nv.info._Z16arithmeticKerneliPf,"",@"SHT_CUDA_INFO"
	.sectionflags	@""
	.align	4


	//----- nvinfo : EIATTR_CUDA_API_VERSION
	.align		4
        /*0000*/ 	.byte	0x04, 0x37
        /*0002*/ 	.short	(.L_7 - .L_6)
.L_6:
        /*0004*/ 	.word	0x00000082


	//----- nvinfo : EIATTR_KPARAM_INFO
	.align		4
.L_7:
        /*0008*/ 	.byte	0x04, 0x17
        /*000a*/ 	.short	(.L_9 - .L_8)
.L_8:
        /*000c*/ 	.word	0x00000000
        /*0010*/ 	.short	0x0001
        /*0012*/ 	.short	0x0008
        /*0014*/ 	.byte	0x00, 0xf5, 0x21, 0x00


	//----- nvinfo : EIATTR_KPARAM_INFO
	.align		4
.L_9:
        /*0018*/ 	.byte	0x04, 0x17
        /*001a*/ 	.short	(.L_11 - .L_10)
.L_10:
        /*001c*/ 	.word	0x00000000
        /*0020*/ 	.short	0x0000
        /*0022*/ 	.short	0x0000
        /*0024*/ 	.byte	0x00, 0xf0, 0x11, 0x00


	//----- nvinfo : EIATTR_SPARSE_MMA_MASK
	.align		4
.L_11:
        /*0028*/ 	.byte	0x03, 0x50
        /*002a*/ 	.short	0x0000


	//----- nvinfo : EIATTR_MAXREG_COUNT
	.align		4
        /*002c*/ 	.byte	0x03, 0x1b
        /*002e*/ 	.short	0x00ff


	//----- nvinfo : EIATTR_MERCURY_ISA_VERSION
	.align		4
        /*0030*/ 	.byte	0x03, 0x5f
        /*0032*/ 	.short	0x0101


	//----- nvinfo : EIATTR_VRC_CTA_INIT_COUNT
	.align		4
        /*0034*/ 	.byte	0x02, 0x4a
	.zero		1
	.zero		1


	//----- nvinfo : EIATTR_EXIT_INSTR_OFFSETS
	.align		4
        /*0038*/ 	.byte	0x04, 0x1c
        /*003a*/ 	.short	(.L_13 - .L_12)


	//   ....[0]....
.L_12:
        /*003c*/ 	.word	0x00000490


	//----- nvinfo : EIATTR_CBANK_PARAM_SIZE
	.align		4
.L_13:
        /*0040*/ 	.byte	0x03, 0x19
        /*0042*/ 	.short	0x0010


	//----- nvinfo : EIATTR_PARAM_CBANK
	.align		4
        /*0044*/ 	.byte	0x04, 0x0a
        /*0046*/ 	.short	(.L_15 - .L_14)
	.align		4
.L_14:
        /*0048*/ 	.word	index@(.nv.constant0._Z16arithmeticKerneliPf)
        /*004c*/ 	.short	0x0380
        /*004e*/ 	.short	0x0010


	//----- nvinfo : EIATTR_SW_WAR
	.align		4
.L_15:
        /*0050*/ 	.byte	0x04, 0x36
        /*0052*/ 	.short	(.L_17 - .L_16)
.L_16:
        /*0054*/ 	.word	0x00000008
.L_17:


//--------------------- .nv.callgraph             --------------------------
	.section	.nv.callgraph,"",@"SHT_CUDA_CALLGRAPH"
	.align	4
	.sectionentsize	8
	.align		4
        /*0000*/ 	.word	0x00000000
	.align		4
        /*0004*/ 	.word	0xffffffff
	.align		4
        /*0008*/ 	.word	0x00000000
	.align		4
        /*000c*/ 	.word	0xfffffffe
	.align		4
        /*0010*/ 	.word	0x00000000
	.align		4
        /*0014*/ 	.word	0xfffffffd
	.align		4
        /*0018*/ 	.word	0x00000000
	.align		4
        /*001c*/ 	.word	0xfffffffc


//--------------------- .text._Z16arithmeticKerneliPf --------------------------
	.section	.text._Z16arithmeticKerneliPf,"ax",@progbits
	.align	128
        .global         _Z16arithmeticKerneliPf
        .type           _Z16arithmeticKerneliPf,@function
        .size           _Z16arithmeticKerneliPf,(.L_x_8 - _Z16arithmeticKerneliPf)
        .other          _Z16arithmeticKerneliPf,@"STO_CUDA_ENTRY STV_DEFAULT"
_Z16arithmeticKerneliPf:
.text._Z16arithmeticKerneliPf:
[----:B------:R-:W-:Y:S01]  /*0000*/  LDC R1, c[0x0][0x37c] ;  /* 0x0000df00ff017b82 */ /* 0x000fe20000000800 */
[----:B------:R-:W0:Y:S07]  /*0010*/  S2R R0, SR_TID.X ;  /* 0x0000000000007919 */ /* 0x000e2e0000002100 */
[----:B------:R-:W0:Y:S01]  /*0020*/  S2UR UR4, SR_CTAID.X ;  /* 0x00000000000479c3 */ /* 0x000e220000002500 */
[----:B------:R-:W1:Y:S01]  /*0030*/  LDCU UR5, c[0x0][0x380] ;  /* 0x00007000ff0577ac */ /* 0x000e620008000800 */
[----:B------:R-:W2:Y:S06]  /*0040*/  LDCU.64 UR6, c[0x0][0x358] ;  /* 0x00006b00ff0677ac */ /* 0x000eac0008000a00 */
[----:B------:R-:W0:Y:S01]  /*0050*/  LDC R5, c[0x0][0x360] ;  /* 0x0000d800ff057b82 */ /* 0x000e220000000800 */
[----:B-1----:R-:W-:Y:S01]  /*0060*/  UISETP.GE.AND UP0, UPT, UR5, 0x1, UPT ;  /* 0x000000010500788c */ /* 0x002fe2000bf06270 */
[----:B0-----:R-:W-:-:S05]  /*0070*/  IMAD R5, R5, UR4, R0 ;  /* 0x0000000405057c24 */ /* 0x001fca000f8e0200 */
[----:B------:R-:W-:-:S03]  /*0080*/  I2FP.F32.S32 R7, R5 ;  /* 0x0000000500077245 */ /* 0x000fc60000201400 */
[----:B--2---:R-:W-:Y:S05]  /*0090*/  BRA.U !UP0, `(.L_x_0) ;  /* 0x0000000108f07547 */ /* 0x004fea000b800000 */
[----:B------:R-:W-:Y:S02]  /*00a0*/  UISETP.GE.U32.AND UP0, UPT, UR5, 0x4, UPT ;  /* 0x000000040500788c */ /* 0x000fe4000bf06070 */
[----:B------:R-:W-:-:S07]  /*00b0*/  ULOP3.LUT UR4, UR5, 0x3, URZ, 0xc0, !UPT ;  /* 0x0000000305047892 */ /* 0x000fce000f8ec0ff */
[----:B------:R-:W-:Y:S05]  /*00c0*/  BRA.U !UP0, `(.L_x_1) ;  /* 0x0000000108c87547 */ /* 0x000fea000b800000 */
[----:B------:R-:W-:-:S04]  /*00d0*/  ULOP3.LUT UR5, UR5, 0x7ffffffc, URZ, 0xc0, !UPT ;  /* 0x7ffffffc05057892 */ /* 0x000fc8000f8ec0ff */
[----:B------:R-:W-:-:S04]  /*00e0*/  UIADD3 UR5, UPT, UPT, -UR5, URZ, URZ ;  /* 0x000000ff05057290 */ /* 0x000fc8000fffe1ff */
[----:B------:R-:W-:-:S09]  /*00f0*/  UISETP.GE.AND UP0, UPT, UR5, URZ, UPT ;  /* 0x000000ff0500728c */ /* 0x000fd2000bf06270 */
[----:B------:R-:W-:Y:S05]  /*0100*/  BRA.U UP0, `(.L_x_2) ;  /* 0x00000001009c7547 */ /* 0x000fea000b800000 */
[----:B------:R-:W-:Y:S02]  /*0110*/  UIADD3 UR8, UPT, UPT, -UR5, URZ, URZ ;  /* 0x000000ff05087290 */ /* 0x000fe4000fffe1ff */
[----:B------:R-:W-:Y:S02]  /*0120*/  UPLOP3.LUT UP0, UPT, UPT, UPT, UPT, 0x80, 0x8 ;  /* 0x000000000008789c */ /* 0x000fe40003f0f070 */
[----:B------:R-:W-:-:S09]  /*0130*/  UISETP.GT.AND UP1, UPT, UR8, 0xc, UPT ;  /* 0x0000000c0800788c */ /* 0x000fd2000bf24270 */
[----:B------:R-:W-:Y:S05]  /*0140*/  BRA.U !UP1, `(.L_x_3) ;  /* 0x0000000109507547 */ /* 0x000fea000b800000 */
[----:B------:R-:W-:-:S11]  /*0150*/  UPLOP3.LUT UP0, UPT, UPT, UPT, UPT, 0x40, 0x4 ;  /* 0x000000000004789c */ /* 0x000fd60003f0e870 */
.L_x_4:
[----:B------:R-:W-:Y:S01]  /*0160*/  FFMA R7, R7, R7, R7 ;  /* 0x0000000707077223 */ /* 0x000fe20000000007 */
[----:B------:R-:W-:-:S03]  /*0170*/  UIADD3 UR5, UPT, UPT, UR5, 0x10, URZ ;  /* 0x0000001005057890 */ /* 0x000fc6000fffe0ff */
[----:B------:R-:W-:Y:S01]  /*0180*/  FFMA R7, R7, R7, R7 ;  /* 0x0000000707077223 */ /* 0x000fe20000000007 */
[----:B------:R-:W-:-:S03]  /*0190*/  UISETP.GE.AND UP1, UPT, UR5, -0xc, UPT ;  /* 0xfffffff40500788c */ /* 0x000fc6000bf26270 */
[----:B------:R-:W-:-:S04]  /*01a0*/  FFMA R7, R7, R7, R7 ;  /* 0x0000000707077223 */ /* 0x000fc80000000007 */
        /* <DEDUP_REMOVED lines=12> */
[----:B------:R-:W-:Y:S01]  /*0270*/  FFMA R7, R7, R7, R7 ;  /* 0x0000000707077223 */ /* 0x000fe20000000007 */
[----:B------:R-:W-:Y:S06]  /*0280*/  BRA.U !UP1, `(.L_x_4) ;  /* 0xfffffffd09b47547 */ /* 0x000fec000b83ffff */
.L_x_3:
[----:B------:R-:W-:-:S04]  /*0290*/  UIADD3 UR8, UPT, UPT, -UR5, URZ, URZ ;  /* 0x000000ff05087290 */ /* 0x000fc8000fffe1ff */
[----:B------:R-:W-:-:S09]  /*02a0*/  UISETP.GT.AND UP1, UPT, UR8, 0x4, UPT ;  /* 0x000000040800788c */ /* 0x000fd2000bf24270 */
[----:B------:R-:W-:Y:S05]  /*02b0*/  BRA.U !UP1, `(.L_x_5) ;  /* 0x0000000109287547 */ /* 0x000fea000b800000 */
[----:B------:R-:W-:Y:S01]  /*02c0*/  FFMA R7, R7, R7, R7 ;  /* 0x0000000707077223 */ /* 0x000fe20000000007 */
[----:B------:R-:W-:Y:S02]  /*02d0*/  UPLOP3.LUT UP0, UPT, UPT, UPT, UPT, 0x40, 0x4 ;  /* 0x000000000004789c */ /* 0x000fe40003f0e870 */
[----:B------:R-:W-:Y:S01]  /*02e0*/  UIADD3 UR5, UPT, UPT, UR5, 0x8, URZ ;  /* 0x0000000805057890 */ /* 0x000fe2000fffe0ff */
[----:B------:R-:W-:-:S04]  /*02f0*/  FFMA R7, R7, R7, R7 ;  /* 0x0000000707077223 */ /* 0x000fc80000000007 */
[----:B------:R-:W-:-:S04]  /*0300*/  FFMA R7, R7, R7, R7 ;  /* 0x0000000707077223 */ /* 0x000fc80000000007 */
[----:B------:R-:W-:-:S04]  /*0310*/  FFMA R7, R7, R7, R7 ;  /* 0x0000000707077223 */ /* 0x000fc80000000007 */
[----:B------:R-:W-:-:S04]  /*0320*/  FFMA R7, R7, R7, R7 ;  /* 0x0000000707077223 */ /* 0x000fc80000000007 */
[----:B------:R-:W-:-:S04]  /*0330*/  FFMA R7, R7, R7, R7 ;  /* 0x0000000707077223 */ /* 0x000fc80000000007 */
[----:B------:R-:W-:-:S04]  /*0340*/  FFMA R7, R7, R7, R7 ;  /* 0x0000000707077223 */ /* 0x000fc80000000007 */
[----:B------:R-:W-:-:S07]  /*0350*/  FFMA R7, R7, R7, R7 ;  /* 0x0000000707077223 */ /* 0x000fce0000000007 */
.L_x_5:
[----:B------:R-:W-:-:S09]  /*0360*/  UISETP.NE.OR UP0, UPT, UR5, URZ, UP0 ;  /* 0x000000ff0500728c */ /* 0x000fd20008705670 */
[----:B------:R-:W-:Y:S05]  /*0370*/  BRA.U !UP0, `(.L_x_1) ;  /* 0x00000001081c7547 */ /* 0x000fea000b800000 */
.L_x_2:
[----:B------:R-:W-:Y:S01]  /*0380*/  UIADD3 UR5, UPT, UPT, UR5, 0x4, URZ ;  /* 0x0000000405057890 */ /* 0x000fe2000fffe0ff */
[----:B------:R-:W-:-:S03]  /*0390*/  FFMA R7, R7, R7, R7 ;  /* 0x0000000707077223 */ /* 0x000fc60000000007 */
[----:B------:R-:W-:Y:S01]  /*03a0*/  UISETP.NE.AND UP0, UPT, UR5, URZ, UPT ;  /* 0x000000ff0500728c */ /* 0x000fe2000bf05270 */
[----:B------:R-:W-:-:S04]  /*03b0*/  FFMA R7, R7, R7, R7 ;  /* 0x0000000707077223 */ /* 0x000fc80000000007 */
[----:B------:R-:W-:-:S04]  /*03c0*/  FFMA R7, R7, R7, R7 ;  /* 0x0000000707077223 */ /* 0x000fc80000000007 */
[----:B------:R-:W-:Y:S01]  /*03d0*/  FFMA R7, R7, R7, R7 ;  /* 0x0000000707077223 */ /* 0x000fe20000000007 */
[----:B------:R-:W-:Y:S06]  /*03e0*/  BRA.U UP0, `(.L_x_2) ;  /* 0xfffffffd00e47547 */ /* 0x000fec000b83ffff */
.L_x_1:
[----:B------:R-:W-:-:S09]  /*03f0*/  UISETP.NE.AND UP0, UPT, UR4, URZ, UPT ;  /* 0x000000ff0400728c */ /* 0x000fd2000bf05270 */
[----:B------:R-:W-:Y:S05]  /*0400*/  BRA.U !UP0, `(.L_x_0) ;  /* 0x0000000108147547 */ /* 0x000fea000b800000 */
[----:B------:R-:W-:-:S12]  /*0410*/  UIADD3 UR4, UPT, UPT, -UR4, URZ, URZ ;  /* 0x000000ff04047290 */ /* 0x000fd8000fffe1ff */
.L_x_6:
[----:B------:R-:W-:Y:S01]  /*0420*/  UIADD3 UR4, UPT, UPT, UR4, 0x1, URZ ;  /* 0x0000000104047890 */ /* 0x000fe2000fffe0ff */
[----:B------:R-:W-:-:S03]  /*0430*/  FFMA R7, R7, R7, R7 ;  /* 0x0000000707077223 */ /* 0x000fc60000000007 */
[----:B------:R-:W-:-:S09]  /*0440*/  UISETP.NE.AND UP0, UPT, UR4, URZ, UPT ;  /* 0x000000ff0400728c */ /* 0x000fd2000bf05270 */
[----:B------:R-:W-:Y:S05]  /*0450*/  BRA.U UP0, `(.L_x_6) ;  /* 0xfffffffd00f07547 */ /* 0x000fea000b83ffff */
.L_x_0:
[----:B------:R-:W0:Y:S02]  /*0460*/  LDC.64 R2, c[0x0][0x388] ;  /* 0x0000e200ff027b82 */ /* 0x000e240000000a00 */
[----:B0-----:R-:W-:-:S05]  /*0470*/  IMAD.WIDE R2, R5, 0x4, R2 ;  /* 0x0000000405027825 */ /* 0x001fca00078e0202 */
[----:B------:R-:W-:Y:S01]  /*0480*/  STG.E desc[UR6][R2.64], R7 ;  /* 0x0000000702007986 */ /* 0x000fe2000c101906 */
[----:B------:R-:W-:Y:S05]  /*0490*/  EXIT ;  /* 0x000000000000794d */ /* 0x000fea0003800000 */
.L_x_7:
[----:B------:R-:W-:-:S00]  /*04a0*/  BRA `(.L_x_7) ;  /* 0xfffffffc00fc7947 */ /* 0x000fc0000383ffff */
[----:B------:R-:W-:-:S00]  /*04b0*/  NOP ;  /* 0x0000000000007918 */ /* 0x000fc00000000000 */
        /* <DEDUP_REMOVED lines=12> */
.L_x_8:


//--------------------- .nv.shared.reserved.0     --------------------------
	.section	.nv.shared.reserved.0,"aw",@nobits
	.weak		__nv_reservedSMEM_offset_0_alias
	.size		__nv_reservedSMEM_offset_0_alias, 0, 64
	.other		__nv_reservedSMEM_offset_0_alias,@"STO_CUDA_RESERVED_SHARED STV_DEFAULT"
__nv_reservedSMEM_offset_0_alias:
	.zero		0
	.zero		64


//--------------------- .nv.constant0._Z16arithmeticKerneliPf --------------------------
	.section	.nv.constant0._Z16arithmeticKerneliPf,"a",@progbits
	.sectionflags	@""
	.align	4
.nv.constant0._Z16arithmeticKerneliPf:
	.zero		912


//--------------------- SYMBOLS --------------------------

	.type		.nv.reservedSmem.offset0,@object
	.size		.nv.reservedSmem.offset0,0x4
